	.headerflags	@"EF_CUDA_TEXMODE_UNIFIED EF_CUDA_64BIT_ADDRESS EF_CUDA_ACCELERATORS EF_CUDA_SM90 EF_CUDA_VIRTUAL_SM(EF_CUDA_SM90)"
	.elftype	@"ET_EXEC"


//--------------------- .nv.info                  --------------------------
	.section	.nv.info,"",@"SHT_CUDA_INFO"
	.align	4


	//----- nvinfo : EIATTR_REGCOUNT
	.align		4
        /*0000*/ 	.byte	0x04, 0x2f
        /*0002*/ 	.short	(.L_3 - .L_2)
	.align		4
.L_2:
        /*0004*/ 	.word	index@(triton_poi_fused__native_batch_norm_legit_no_training_relu_45)
        /*0008*/ 	.word	0x00000012


	//----- nvinfo : EIATTR_MIN_STACK_SIZE
	.align		4
.L_3:
        /*000c*/ 	.byte	0x04, 0x12
        /*000e*/ 	.short	(.L_5 - .L_4)
	.align		4
.L_4:
        /*0010*/ 	.word	index@(triton_poi_fused__native_batch_norm_legit_no_training_relu_45)
        /*0014*/ 	.word	0x00000000


	//----- nvinfo : EIATTR_FRAME_SIZE
	.align		4
.L_5:
        /*0018*/ 	.byte	0x04, 0x11
        /*001a*/ 	.short	(.L_7 - .L_6)
	.align		4
.L_6:
        /*001c*/ 	.word	index@(triton_poi_fused__native_batch_norm_legit_no_training_relu_45)
        /*0020*/ 	.word	0x00000000


	//----- nvinfo : EIATTR_MIN_STACK_SIZE
	.align		4
.L_7:
        /*0024*/ 	.byte	0x04, 0x12
        /*0026*/ 	.short	(.L_9 - .L_8)
	.align		4
.L_8:
        /*0028*/ 	.word	index@(triton_poi_fused__native_batch_norm_legit_no_training_relu_45)
        /*002c*/ 	.word	0x00000000
.L_9:


//--------------------- .nv.info.triton_poi_fused__native_batch_norm_legit_no_training_relu_45 --------------------------
	.section	.nv.info.triton_poi_fused__native_batch_norm_legit_no_training_relu_45,"",@"SHT_CUDA_INFO"
	.sectionflags	@""
	.align	4


	//----- nvinfo : EIATTR_CUDA_API_VERSION
	.align		4
        /*0000*/ 	.byte	0x04, 0x37
        /*0002*/ 	.short	(.L_11 - .L_10)
.L_10:
        /*0004*/ 	.word	0x0000007c


	//----- nvinfo : EIATTR_KPARAM_INFO
	.align		4
.L_11:
        /*0008*/ 	.byte	0x04, 0x17
        /*000a*/ 	.short	(.L_13 - .L_12)
.L_12:
        /*000c*/ 	.word	0x00000000
        /*0010*/ 	.short	0x0006
        /*0012*/ 	.short	0x0030
        /*0014*/ 	.byte	0x00, 0xf0, 0x11, 0x00


	//----- nvinfo : EIATTR_KPARAM_INFO
	.align		4
.L_13:
        /*0018*/ 	.byte	0x04, 0x17
        /*001a*/ 	.short	(.L_15 - .L_14)
.L_14:
        /*001c*/ 	.word	0x00000000
        /*0020*/ 	.short	0x0005
        /*0022*/ 	.short	0x0028
        /*0024*/ 	.byte	0x00, 0xf4, 0x21, 0x00


	//----- nvinfo : EIATTR_KPARAM_INFO
	.align		4
.L_15:
        /*0028*/ 	.byte	0x04, 0x17
        /*002a*/ 	.short	(.L_17 - .L_16)
.L_16:
        /*002c*/ 	.word	0x00000000
        /*0030*/ 	.short	0x0004
        /*0032*/ 	.short	0x0020
        /*0034*/ 	.byte	0x00, 0xf4, 0x21, 0x00


	//----- nvinfo : EIATTR_KPARAM_INFO
	.align		4
.L_17:
        /*0038*/ 	.byte	0x04, 0x17
        /*003a*/ 	.short	(.L_19 - .L_18)
.L_18:
        /*003c*/ 	.word	0x00000000
        /*0040*/ 	.short	0x0003
        /*0042*/ 	.short	0x0018
        /*0044*/ 	.byte	0x00, 0xf4, 0x21, 0x00


	//----- nvinfo : EIATTR_KPARAM_INFO
	.align		4
.L_19:
        /*0048*/ 	.byte	0x04, 0x17
        /*004a*/ 	.short	(.L_21 - .L_20)
.L_20:
        /*004c*/ 	.word	0x00000000
        /*0050*/ 	.short	0x0002
        /*0052*/ 	.short	0x0010
        /*0054*/ 	.byte	0x00, 0xf4, 0x21, 0x00


	//----- nvinfo : EIATTR_KPARAM_INFO
	.align		4
.L_21:
        /*0058*/ 	.byte	0x04, 0x17
        /*005a*/ 	.short	(.L_23 - .L_22)
.L_22:
        /*005c*/ 	.word	0x00000000
        /*0060*/ 	.short	0x0001
        /*0062*/ 	.short	0x0008
        /*0064*/ 	.byte	0x00, 0xf4, 0x21, 0x00


	//----- nvinfo : EIATTR_KPARAM_INFO
	.align		4
.L_23:
        /*0068*/ 	.byte	0x04, 0x17
        /*006a*/ 	.short	(.L_25 - .L_24)
.L_24:
        /*006c*/ 	.word	0x00000000
        /*0070*/ 	.short	0x0000
        /*0072*/ 	.short	0x0000
        /*0074*/ 	.byte	0x00, 0xf4, 0x21, 0x00


	//----- nvinfo : EIATTR_SPARSE_MMA_MASK
	.align		4
.L_25:
        /*0078*/ 	.byte	0x03, 0x50
        /*007a*/ 	.short	0x0000


	//----- nvinfo : EIATTR_MAXREG_COUNT
	.align		4
        /*007c*/ 	.byte	0x03, 0x1b
        /*007e*/ 	.short	0x00ff


	//----- nvinfo : EIATTR_EXIT_INSTR_OFFSETS
	.align		4
        /*0080*/ 	.byte	0x04, 0x1c
        /*0082*/ 	.short	(.L_27 - .L_26)


	//   ....[0]....
.L_26:
        /*0084*/ 	.word	0x00000320


	//   ....[1]....
        /*0088*/ 	.word	0x00000340


	//----- nvinfo : EIATTR_REQNTID
	.align		4
.L_27:
        /*008c*/ 	.byte	0x04, 0x10
        /*008e*/ 	.short	(.L_29 - .L_28)
.L_28:
        /*0090*/ 	.word	0x00000080
        /*0094*/ 	.word	0x00000001
        /*0098*/ 	.word	0x00000001


	//----- nvinfo : EIATTR_CBANK_PARAM_SIZE
	.align		4
.L_29:
        /*009c*/ 	.byte	0x03, 0x19
        /*009e*/ 	.short	0x0034


	//----- nvinfo : EIATTR_PARAM_CBANK
	.align		4
        /*00a0*/ 	.byte	0x04, 0x0a
        /*00a2*/ 	.short	(.L_31 - .L_30)
	.align		4
.L_30:
        /*00a4*/ 	.word	index@(.nv.constant0.triton_poi_fused__native_batch_norm_legit_no_training_relu_45)
        /*00a8*/ 	.short	0x0210
        /*00aa*/ 	.short	0x0034


	//----- nvinfo : EIATTR_SW_WAR
	.align		4
.L_31:
        /*00ac*/ 	.byte	0x04, 0x36
        /*00ae*/ 	.short	(.L_33 - .L_32)
.L_32:
        /*00b0*/ 	.word	0x00000008
.L_33:


//--------------------- .nv.callgraph             --------------------------
	.section	.nv.callgraph,"",@"SHT_CUDA_CALLGRAPH"
	.align	4
	.sectionentsize	8
	.align		4
        /*0000*/ 	.word	0x00000000
	.align		4
        /*0004*/ 	.word	0xffffffff
	.align		4
        /*0008*/ 	.word	0x00000000
	.align		4
        /*000c*/ 	.word	0xfffffffe
	.align		4
        /*0010*/ 	.word	0x00000000
	.align		4
        /*0014*/ 	.word	0xfffffffd
	.align		4
        /*0018*/ 	.word	0x00000000
	.align		4
        /*001c*/ 	.word	0xfffffffc


//--------------------- .nv.constant4             --------------------------
	.section	.nv.constant4,"a",@progbits
	.align	8
	.align		8
.nv.constant4:
        /*0000*/ 	.dword	_$_str
	.align		8
        /*0008*/ 	.dword	_$_str_$_2


//--------------------- .text.triton_poi_fused__native_batch_norm_legit_no_training_relu_45 --------------------------
	.section	.text.triton_poi_fused__native_batch_norm_legit_no_training_relu_45,"ax",@progbits
	.align	128
        .global         triton_poi_fused__native_batch_norm_legit_no_training_relu_45
        .type           triton_poi_fused__native_batch_norm_legit_no_training_relu_45,@function
        .size           triton_poi_fused__native_batch_norm_legit_no_training_relu_45,(.L_x_1 - triton_poi_fused__native_batch_norm_legit_no_training_relu_45)
        .other          triton_poi_fused__native_batch_norm_legit_no_training_relu_45,@"STO_CUDA_ENTRY STV_DEFAULT"
triton_poi_fused__native_batch_norm_legit_no_training_relu_45:
.text.triton_poi_fused__native_batch_norm_legit_no_training_relu_45:
[----:B------:R-:W0:Y:S01]  /*0000*/  LDC R1, c[0x0][0x28] ;  /* 0x00000a00ff017b82 */ /* 0x000e220000000800 */
[----:B------:R-:W1:Y:S07]  /*0010*/  S2R R0, SR_TID.X ;  /* 0x0000000000007919 */ /* 0x000e6e0000002100 */
[----:B------:R-:W2:Y:S01]  /*0020*/  LDC.64 R8, c[0x0][0x220] ;  /* 0x00008800ff087b82 */ /* 0x000ea20000000a00 */
[----:B------:R-:W-:Y:S01]  /*0030*/  HFMA2.MMA R14, -RZ, RZ, 0, 0 ;  /* 0x00000000ff0e7435 */ /* 0x000fe200000001ff */
[----:B------:R-:W-:Y:S01]  /*0040*/  ULDC.64 UR4, c[0x0][0x208] ;  /* 0x0000820000047ab9 */ /* 0x000fe20000000a00 */
[----:B------:R-:W3:Y:S05]  /*0050*/  S2R R3, SR_CTAID.X ;  /* 0x0000000000037919 */ /* 0x000eea0000002500 */
[----:B------:R-:W4:Y:S08]  /*0060*/  LDC.64 R4, c[0x0][0x210] ;  /* 0x00008400ff047b82 */ /* 0x000f300000000a00 */
[----:B------:R-:W5:Y:S08]  /*0070*/  LDC.64 R6, c[0x0][0x218] ;  /* 0x00008600ff067b82 */ /* 0x000f700000000a00 */
[----:B------:R-:W5:Y:S01]  /*0080*/  LDC.64 R10, c[0x0][0x228] ;  /* 0x00008a00ff0a7b82 */ /* 0x000f620000000a00 */
[----:B-1----:R-:W-:-:S07]  /*0090*/  LOP3.LUT R0, R0, 0x7f, RZ, 0xc0, !PT ;  /* 0x0000007f00007812 */ /* 0x002fce00078ec0ff */
[----:B------:R-:W1:Y:S01]  /*00a0*/  LDC.64 R12, c[0x0][0x230] ;  /* 0x00008c00ff0c7b82 */ /* 0x000e620000000a00 */
[----:B---3--:R-:W-:Y:S01]  /*00b0*/  SHF.R.S32.HI R2, RZ, 0x18, R3 ;  /* 0x00000018ff027819 */ /* 0x008fe20000011403 */
[----:B------:R-:W-:-:S03]  /*00c0*/  IMAD R0, R3, 0x80, R0 ;  /* 0x0000008003007824 */ /* 0x000fc600078e0200 */
[----:B------:R-:W-:Y:S02]  /*00d0*/  SGXT R3, R2, 0x1 ;  /* 0x000000010203781a */ /* 0x000fe40000000200 */
[----:B------:R-:W-:Y:S02]  /*00e0*/  ISETP.GE.AND P0, PT, R0, 0x200, PT ;  /* 0x000002000000780c */ /* 0x000fe40003f06270 */
[----:B------:R-:W-:-:S04]  /*00f0*/  LEA.HI R3, R3, R0, RZ, 0x4 ;  /* 0x0000000003037211 */ /* 0x000fc800078f20ff */
[----:B------:R-:W-:-:S04]  /*0100*/  SHF.R.S32.HI R3, RZ, 0x4, R3 ;  /* 0x00000004ff037819 */ /* 0x000fc80000011403 */
[----:B------:R-:W-:-:S04]  /*0110*/  LEA.HI R2, R3, R3, RZ, 0x3 ;  /* 0x0000000303027211 */ /* 0x000fc800078f18ff */
[----:B------:R-:W-:-:S05]  /*0120*/  LOP3.LUT R2, R2, 0xfffffff8, RZ, 0xc0, !PT ;  /* 0xfffffff802027812 */ /* 0x000fca00078ec0ff */
[----:B------:R-:W-:-:S04]  /*0130*/  IMAD.IADD R15, R3, 0x1, -R2 ;  /* 0x00000001030f7824 */ /* 0x000fc800078e0a02 */
[----:B--2---:R-:W-:-:S05]  /*0140*/  IMAD.WIDE R8, R15, 0x4, R8 ;  /* 0x000000040f087825 */ /* 0x004fca00078e0208 */
[----:B------:R2:W3:Y:S01]  /*0150*/  @!P0 LDG.E.EL R14, desc[UR4][R8.64] ;  /* 0x00000004080e8981 */ /* 0x0004e2000c2e1900 */
[----:B------:R-:W-:Y:S01]  /*0160*/  CS2R R2, SRZ ;  /* 0x0000000000027805 */ /* 0x000fe2000001ff00 */
[----:B----4-:R-:W-:-:S04]  /*0170*/  IMAD.WIDE R4, R0, 0x4, R4 ;  /* 0x0000000400047825 */ /* 0x010fc800078e0204 */
[C---:B-----5:R-:W-:Y:S01]  /*0180*/  IMAD.WIDE R6, R15.reuse, 0x4, R6 ;  /* 0x000000040f067825 */ /* 0x060fe200078e0206 */
[----:B------:R4:W5:Y:S03]  /*0190*/  @!P0 LDG.E R2, desc[UR4][R4.64] ;  /* 0x0000000404028981 */ /* 0x000966000c1e1900 */
[C---:B0-2---:R-:W-:Y:S01]  /*01a0*/  IMAD.WIDE R8, R15.reuse, 0x4, R10 ;  /* 0x000000040f087825 */ /* 0x045fe200078e020a */
[----:B------:R0:W5:Y:S03]  /*01b0*/  @!P0 LDG.E.EL R3, desc[UR4][R6.64] ;  /* 0x0000000406038981 */ /* 0x000166000c2e1900 */
[----:B-1----:R-:W-:Y:S01]  /*01c0*/  IMAD.WIDE R10, R15, 0x4, R12 ;  /* 0x000000040f0a7825 */ /* 0x002fe200078e020c */
[----:B------:R-:W-:Y:S01]  /*01d0*/  CS2R R12, SRZ ;  /* 0x00000000000c7805 */ /* 0x000fe2000001ff00 */
[----:B----4-:R-:W1:Y:S05]  /*01e0*/  LDC.64 R4, c[0x0][0x238] ;  /* 0x00008e00ff047b82 */ /* 0x010e6a0000000a00 */
[----:B------:R-:W2:Y:S04]  /*01f0*/  @!P0 LDG.E.EL R12, desc[UR4][R8.64] ;  /* 0x00000004080c8981 */ /* 0x000ea8000c2e1900 */
[----:B------:R-:W2:Y:S01]  /*0200*/  @!P0 LDG.E.EL R13, desc[UR4][R10.64] ;  /* 0x000000040a0d8981 */ /* 0x000ea2000c2e1900 */
[----:B0-----:R-:W-:Y:S01]  /*0210*/  MOV R6, 0x3e800000 ;  /* 0x3e80000000067802 */ /* 0x001fe20000000f00 */
[----:B---3--:R-:W-:-:S04]  /*0220*/  FADD R14, R14, 9.9999997473787516356e-06 ;  /* 0x3727c5ac0e0e7421 */ /* 0x008fc80000000000 */
[----:B------:R-:W0:Y:S01]  /*0230*/  MUFU.SQRT R15, R14 ;  /* 0x0000000e000f7308 */ /* 0x000e220000002000 */
[----:B-----5:R-:W-:Y:S01]  /*0240*/  FADD R2, -R3, R2 ;  /* 0x0000000203027221 */ /* 0x020fe20000000100 */
[C---:B0-----:R-:W-:Y:S02]  /*0250*/  FSETP.GT.AND P1, PT, R15.reuse, 8.50705917302346158658e+37, PT ;  /* 0x7e8000000f00780b */ /* 0x041fe40003f24000 */
[----:B------:R-:W-:Y:S02]  /*0260*/  FSETP.GEU.AND P2, PT, R15, 1.175494350822287508e-38, PT ;  /* 0x008000000f00780b */ /* 0x000fe40003f4e000 */
[----:B------:R-:W-:-:S09]  /*0270*/  FSEL R6, R6, 1, P1 ;  /* 0x3f80000006067808 */ /* 0x000fd20000800000 */
[----:B------:R-:W-:Y:S02]  /*0280*/  @P1 FMUL R15, R15, 0.25 ;  /* 0x3e8000000f0f1820 */ /* 0x000fe40000400000 */
[----:B------:R-:W-:Y:S02]  /*0290*/  @!P2 FMUL R6, R6, 16777216 ;  /* 0x4b8000000606a820 */ /* 0x000fe40000400000 */
[----:B------:R-:W-:-:S06]  /*02a0*/  @!P2 FMUL R15, R15, 16777216 ;  /* 0x4b8000000f0fa820 */ /* 0x000fcc0000400000 */
[----:B------:R-:W0:Y:S02]  /*02b0*/  MUFU.RCP R15, R15 ;  /* 0x0000000f000f7308 */ /* 0x000e240000001000 */
[----:B0-----:R-:W-:-:S04]  /*02c0*/  FMUL R3, R15, R6 ;  /* 0x000000060f037220 */ /* 0x001fc80000400000 */
[----:B------:R-:W-:-:S04]  /*02d0*/  FMUL R2, R2, R3 ;  /* 0x0000000302027220 */ /* 0x000fc80000400000 */
[----:B--2---:R-:W-:Y:S01]  /*02e0*/  FFMA R12, R2, R12, R13 ;  /* 0x0000000c020c7223 */ /* 0x004fe2000000000d */
[----:B-1----:R-:W-:-:S04]  /*02f0*/  IMAD.WIDE R2, R0, 0x4, R4 ;  /* 0x0000000400027825 */ /* 0x002fc800078e0204 */
[----:B------:R-:W-:-:S04]  /*0300*/  FSETP.GEU.AND P1, PT, R12, RZ, PT ;  /* 0x000000ff0c00720b */ /* 0x000fc80003f2e000 */
[----:B------:R-:W-:Y:S01]  /*0310*/  FSEL R5, R12, RZ, P1 ;  /* 0x000000ff0c057208 */ /* 0x000fe20000800000 */
[----:B------:R-:W-:Y:S08]  /*0320*/  @P0 EXIT ;  /* 0x000000000000094d */ /* 0x000ff00003800000 */
[----:B------:R-:W-:Y:S01]  /*0330*/  STG.E desc[UR4][R2.64], R5 ;  /* 0x0000000502007986 */ /* 0x000fe2000c101904 */
[----:B------:R-:W-:Y:S05]  /*0340*/  EXIT ;  /* 0x000000000000794d */ /* 0x000fea0003800000 */
.L_x_0:
[----:B------:R-:W-:-:S00]  /*0350*/  BRA `(.L_x_0) ;  /* 0xfffffffc00fc7947 */ /* 0x000fc0000383ffff */
[----:B------:R-:W-:-:S00]  /*0360*/  NOP ;  /* 0x0000000000007918 */ /* 0x000fc00000000000 */
        /* <DEDUP_REMOVED lines=9> */
.L_x_1:


//--------------------- .nv.global.init           --------------------------
	.section	.nv.global.init,"aw",@progbits
.nv.global.init:
	.type		_$_str,@object
	.size		_$_str,(_$_str_$_2 - _$_str)
_$_str:
        /*0000*/ 	.byte	0x5f, 0x5f, 0x43, 0x55, 0x44, 0x41, 0x5f, 0x46, 0x54, 0x5a, 0x00
	.type		_$_str_$_2,@object
	.size		_$_str_$_2,(.L_1 - _$_str_$_2)
_$_str_$_2:
        /*000b*/ 	.byte	0x5f, 0x5f, 0x43, 0x55, 0x44, 0x41, 0x5f, 0x50, 0x52, 0x45, 0x43, 0x5f, 0x53, 0x51, 0x52, 0x54
        /*001b*/ 	.byte	0x00
.L_1:


//--------------------- .nv.constant0.triton_poi_fused__native_batch_norm_legit_no_training_relu_45 --------------------------
	.section	.nv.constant0.triton_poi_fused__native_batch_norm_legit_no_training_relu_45,"a",@progbits
	.sectionflags	@""
	.align	4
.nv.constant0.triton_poi_fused__native_batch_norm_legit_no_training_relu_45:
	.zero		580
